//
// Generated by NVIDIA NVVM Compiler
//
// Compiler Build ID: CL-36424714
// Cuda compilation tools, release 13.0, V13.0.88
// Based on NVVM 20.0.0
//

.version 9.0
.target sm_100
.address_size 64

	// .globl	_Z23stencil3d_basic_studentPKfPfifffffff

.visible .entry _Z23stencil3d_basic_studentPKfPfifffffff(
	.param .u64 .ptr .align 1 _Z23stencil3d_basic_studentPKfPfifffffff_param_0,
	.param .u64 .ptr .align 1 _Z23stencil3d_basic_studentPKfPfifffffff_param_1,
	.param .u32 _Z23stencil3d_basic_studentPKfPfifffffff_param_2,
	.param .f32 _Z23stencil3d_basic_studentPKfPfifffffff_param_3,
	.param .f32 _Z23stencil3d_basic_studentPKfPfifffffff_param_4,
	.param .f32 _Z23stencil3d_basic_studentPKfPfifffffff_param_5,
	.param .f32 _Z23stencil3d_basic_studentPKfPfifffffff_param_6,
	.param .f32 _Z23stencil3d_basic_studentPKfPfifffffff_param_7,
	.param .f32 _Z23stencil3d_basic_studentPKfPfifffffff_param_8,
	.param .f32 _Z23stencil3d_basic_studentPKfPfifffffff_param_9
)
{


	ret;

}


// ===== COMPILED SASS (sm_100) =====

	.target	sm_100

	.elftype	@"ET_EXEC"


//--------------------- .note.nv.tkinfo           --------------------------
	.section	.note.nv.tkinfo,"",@"SHT_NOTE"
	.sectionflags	@"SHF_NOTE_NV_TKINFO"
	.tkinfo
        /*0018*/ 	.word	0x00000002
        /*0030*/ 	.string	""
        /*0030*/ 	.string	"ptxas"
        /*0030*/ 	.string	"Cuda compilation tools, release 13.0, V13.0.88"
        /*0030*/ 	.string	"Build cuda_13.0.r13.0/compiler.36424714_0"
        /*0030*/ 	.string	"-arch sm_100 -m 64 "



//--------------------- .note.nv.cuinfo           --------------------------
	.section	.note.nv.cuinfo,"",@"SHT_NOTE"
	.sectionflags	@"SHF_NOTE_NV_CUINFO"
        /*0018*/ 	.short	0x0002
        /*001a*/ 	.short	0x0064
        /*001c*/ 	.short	0x0082
	.zero		2


//--------------------- .nv.info                  --------------------------
	.section	.nv.info,"",@"SHT_CUDA_INFO"
	.align	4


	//----- nvinfo : EIATTR_REGCOUNT
	.align		4
        /*0000*/ 	.byte	0x04, 0x2f
        /*0002*/ 	.short	(.L_1 - .L_0)
	.align		4
.L_0:
        /*0004*/ 	.word	index@(_Z23stencil3d_basic_studentPKfPfifffffff)
        /*0008*/ 	.word	0x00000004


	//----- nvinfo : EIATTR_FRAME_SIZE
	.align		4
.L_1:
        /*000c*/ 	.byte	0x04, 0x11
        /*000e*/ 	.short	(.L_3 - .L_2)
	.align		4
.L_2:
        /*0010*/ 	.word	index@(_Z23stencil3d_basic_studentPKfPfifffffff)
        /*0014*/ 	.word	0x00000000


	//----- nvinfo : EIATTR_MIN_STACK_SIZE
	.align		4
.L_3:
        /*0018*/ 	.byte	0x04, 0x12
        /*001a*/ 	.short	(.L_5 - .L_4)
	.align		4
.L_4:
        /*001c*/ 	.word	index@(_Z23stencil3d_basic_studentPKfPfifffffff)
        /*0020*/ 	.word	0x00000000
.L_5:


//--------------------- .nv.compat                --------------------------
	.section	.nv.compat,"",@"SHT_CUDA_COMPAT_INFO"
	.align	4
        /*0000*/ 	.byte	0x02, 0x09, 0x00, 0x00, 0x02, 0x02, 0x01, 0x00, 0x02, 0x05, 0x05, 0x00, 0x03, 0x07, 0x01, 0x01
        /*0010*/ 	.byte	0x02, 0x03, 0x00, 0x00, 0x02, 0x06, 0x01, 0x00, 0x04, 0x0b, 0x08, 0x00, 0x09, 0x00, 0x00, 0x00
        /*0020*/ 	.byte	0x00, 0x00, 0x00, 0x00


//--------------------- .nv.info._Z23stencil3d_basic_studentPKfPfifffffff --------------------------
	.section	.nv.info._Z23stencil3d_basic_studentPKfPfifffffff,"",@"SHT_CUDA_INFO"
	.sectionflags	@""
	.align	4


	//----- nvinfo : EIATTR_CUDA_API_VERSION
	.align		4
        /*0000*/ 	.byte	0x04, 0x37
        /*0002*/ 	.short	(.L_7 - .L_6)
.L_6:
        /*0004*/ 	.word	0x00000082


	//----- nvinfo : EIATTR_KPARAM_INFO
	.align		4
.L_7:
        /*0008*/ 	.byte	0x04, 0x17
        /*000a*/ 	.short	(.L_9 - .L_8)
.L_8:
        /*000c*/ 	.word	0x00000000
        /*0010*/ 	.short	0x0009
        /*0012*/ 	.short	0x002c
        /*0014*/ 	.byte	0x00, 0xf0, 0x11, 0x00


	//----- nvinfo : EIATTR_KPARAM_INFO
	.align		4
.L_9:
        /*0018*/ 	.byte	0x04, 0x17
        /*001a*/ 	.short	(.L_11 - .L_10)
.L_10:
        /*001c*/ 	.word	0x00000000
        /*0020*/ 	.short	0x0008
        /*0022*/ 	.short	0x0028
        /*0024*/ 	.byte	0x00, 0xf0, 0x11, 0x00


	//----- nvinfo : EIATTR_KPARAM_INFO
	.align		4
.L_11:
        /*0028*/ 	.byte	0x04, 0x17
        /*002a*/ 	.short	(.L_13 - .L_12)
.L_12:
        /*002c*/ 	.word	0x00000000
        /*0030*/ 	.short	0x0007
        /*0032*/ 	.short	0x0024
        /*0034*/ 	.byte	0x00, 0xf0, 0x11, 0x00


	//----- nvinfo : EIATTR_KPARAM_INFO
	.align		4
.L_13:
        /*0038*/ 	.byte	0x04, 0x17
        /*003a*/ 	.short	(.L_15 - .L_14)
.L_14:
        /*003c*/ 	.word	0x00000000
        /*0040*/ 	.short	0x0006
        /*0042*/ 	.short	0x0020
        /*0044*/ 	.byte	0x00, 0xf0, 0x11, 0x00


	//----- nvinfo : EIATTR_KPARAM_INFO
	.align		4
.L_15:
        /*0048*/ 	.byte	0x04, 0x17
        /*004a*/ 	.short	(.L_17 - .L_16)
.L_16:
        /*004c*/ 	.word	0x00000000
        /*0050*/ 	.short	0x0005
        /*0052*/ 	.short	0x001c
        /*0054*/ 	.byte	0x00, 0xf0, 0x11, 0x00


	//----- nvinfo : EIATTR_KPARAM_INFO
	.align		4
.L_17:
        /*0058*/ 	.byte	0x04, 0x17
        /*005a*/ 	.short	(.L_19 - .L_18)
.L_18:
        /*005c*/ 	.word	0x00000000
        /*0060*/ 	.short	0x0004
        /*0062*/ 	.short	0x0018
        /*0064*/ 	.byte	0x00, 0xf0, 0x11, 0x00


	//----- nvinfo : EIATTR_KPARAM_INFO
	.align		4
.L_19:
        /*0068*/ 	.byte	0x04, 0x17
        /*006a*/ 	.short	(.L_21 - .L_20)
.L_20:
        /*006c*/ 	.word	0x00000000
        /*0070*/ 	.short	0x0003
        /*0072*/ 	.short	0x0014
        /*0074*/ 	.byte	0x00, 0xf0, 0x11, 0x00


	//----- nvinfo : EIATTR_KPARAM_INFO
	.align		4
.L_21:
        /*0078*/ 	.byte	0x04, 0x17
        /*007a*/ 	.short	(.L_23 - .L_22)
.L_22:
        /*007c*/ 	.word	0x00000000
        /*0080*/ 	.short	0x0002
        /*0082*/ 	.short	0x0010
        /*0084*/ 	.byte	0x00, 0xf0, 0x11, 0x00


	//----- nvinfo : EIATTR_KPARAM_INFO
	.align		4
.L_23:
        /*0088*/ 	.byte	0x04, 0x17
        /*008a*/ 	.short	(.L_25 - .L_24)
.L_24:
        /*008c*/ 	.word	0x00000000
        /*0090*/ 	.short	0x0001
        /*0092*/ 	.short	0x0008
        /*0094*/ 	.byte	0x00, 0xf5, 0x21, 0x00


	//----- nvinfo : EIATTR_KPARAM_INFO
	.align		4
.L_25:
        /*0098*/ 	.byte	0x04, 0x17
        /*009a*/ 	.short	(.L_27 - .L_26)
.L_26:
        /*009c*/ 	.word	0x00000000
        /*00a0*/ 	.short	0x0000
        /*00a2*/ 	.short	0x0000
        /*00a4*/ 	.byte	0x00, 0xf5, 0x21, 0x00


	//----- nvinfo : EIATTR_SPARSE_MMA_MASK
	.align		4
.L_27:
        /*00a8*/ 	.byte	0x03, 0x50
        /*00aa*/ 	.short	0x0000


	//----- nvinfo : EIATTR_MAXREG_COUNT
	.align		4
        /*00ac*/ 	.byte	0x03, 0x1b
        /*00ae*/ 	.short	0x00ff


	//----- nvinfo : EIATTR_MERCURY_ISA_VERSION
	.align		4
        /*00b0*/ 	.byte	0x03, 0x5f
        /*00b2*/ 	.short	0x0101


	//----- nvinfo : EIATTR_VRC_CTA_INIT_COUNT
	.align		4
        /*00b4*/ 	.byte	0x02, 0x4a
	.zero		1
	.zero		1


	//----- nvinfo : EIATTR_EXIT_INSTR_OFFSETS
	.align		4
        /*00b8*/ 	.byte	0x04, 0x1c
        /*00ba*/ 	.short	(.L_29 - .L_28)


	//   ....[0]....
.L_28:
        /*00bc*/ 	.word	0x00000010


	//----- nvinfo : EIATTR_CBANK_PARAM_SIZE
	.align		4
.L_29:
        /*00c0*/ 	.byte	0x03, 0x19
        /*00c2*/ 	.short	0x0030


	//----- nvinfo : EIATTR_PARAM_CBANK
	.align		4
        /*00c4*/ 	.byte	0x04, 0x0a
        /*00c6*/ 	.short	(.L_31 - .L_30)
	.align		4
.L_30:
        /*00c8*/ 	.word	index@(.nv.constant0._Z23stencil3d_basic_studentPKfPfifffffff)
        /*00cc*/ 	.short	0x0380
        /*00ce*/ 	.short	0x0030


	//----- nvinfo : EIATTR_SW_WAR
	.align		4
.L_31:
        /*00d0*/ 	.byte	0x04, 0x36
        /*00d2*/ 	.short	(.L_33 - .L_32)
.L_32:
        /*00d4*/ 	.word	0x00000008
.L_33:


//--------------------- .nv.callgraph             --------------------------
	.section	.nv.callgraph,"",@"SHT_CUDA_CALLGRAPH"
	.align	4
	.sectionentsize	8
	.align		4
        /*0000*/ 	.word	0x00000000
	.align		4
        /*0004*/ 	.word	0xffffffff
	.align		4
        /*0008*/ 	.word	0x00000000
	.align		4
        /*000c*/ 	.word	0xfffffffe
	.align		4
        /*0010*/ 	.word	0x00000000
	.align		4
        /*0014*/ 	.word	0xfffffffd
	.align		4
        /*0018*/ 	.word	0x00000000
	.align		4
        /*001c*/ 	.word	0xfffffffc


//--------------------- .text._Z23stencil3d_basic_studentPKfPfifffffff --------------------------
	.section	.text._Z23stencil3d_basic_studentPKfPfifffffff,"ax",@progbits
	.align	128
        .global         _Z23stencil3d_basic_studentPKfPfifffffff
        .type           _Z23stencil3d_basic_studentPKfPfifffffff,@function
        .size           _Z23stencil3d_basic_studentPKfPfifffffff,(.L_x_1 - _Z23stencil3d_basic_studentPKfPfifffffff)
        .other          _Z23stencil3d_basic_studentPKfPfifffffff,@"STO_CUDA_ENTRY STV_DEFAULT"
_Z23stencil3d_basic_studentPKfPfifffffff:
.text._Z23stencil3d_basic_studentPKfPfifffffff:
[----:B------:R-:W-:Y:S01]  /*0000*/  LDC R1, c[0x0][0x37c] ;  /* 0x0000df00ff017b82 */ /* 0x000fe20000000800 */
[----:B------:R-:W-:Y:S05]  /*0010*/  EXIT ;  /* 0x000000000000794d */ /* 0x000fea0003800000 */
.L_x_0:
[----:B------:R-:W-:-:S00]  /*0020*/  BRA `(.L_x_0) ;  /* 0xfffffffc00fc7947 */ /* 0x000fc0000383ffff */
[----:B------:R-:W-:-:S00]  /*0030*/  NOP ;  /* 0x0000000000007918 */ /* 0x000fc00000000000 */
        /* <DEDUP_REMOVED lines=12> */
.L_x_1:


//--------------------- .nv.shared.reserved.0     --------------------------
	.section	.nv.shared.reserved.0,"aw",@nobits
	.weak		__nv_reservedSMEM_offset_0_alias
	.size		__nv_reservedSMEM_offset_0_alias, 0, 64
	.other		__nv_reservedSMEM_offset_0_alias,@"STO_CUDA_RESERVED_SHARED STV_DEFAULT"
__nv_reservedSMEM_offset_0_alias:
	.zero		0
	.zero		64


//--------------------- .nv.constant0._Z23stencil3d_basic_studentPKfPfifffffff --------------------------
	.section	.nv.constant0._Z23stencil3d_basic_studentPKfPfifffffff,"a",@progbits
	.sectionflags	@""
	.align	4
.nv.constant0._Z23stencil3d_basic_studentPKfPfifffffff:
	.zero		944


//--------------------- SYMBOLS --------------------------

	.type		.nv.reservedSmem.offset0,@object
	.size		.nv.reservedSmem.offset0,0x4
